//
// Generated by NVIDIA NVVM Compiler
//
// Compiler Build ID: CL-36424714
// Cuda compilation tools, release 13.0, V13.0.88
// Based on NVVM 20.0.0
//

.version 9.0
.target sm_100
.address_size 64

	// .globl	_Z10blurKernelPiS_iii

.visible .entry _Z10blurKernelPiS_iii(
	.param .u64 .ptr .align 1 _Z10blurKernelPiS_iii_param_0,
	.param .u64 .ptr .align 1 _Z10blurKernelPiS_iii_param_1,
	.param .u32 _Z10blurKernelPiS_iii_param_2,
	.param .u32 _Z10blurKernelPiS_iii_param_3,
	.param .u32 _Z10blurKernelPiS_iii_param_4
)
{
	.reg .pred 	%p<91>;
	.reg .b32 	%r<197>;
	.reg .b64 	%rd<15>;

	ld.param.u64 	%rd6, [_Z10blurKernelPiS_iii_param_0];
	ld.param.u64 	%rd5, [_Z10blurKernelPiS_iii_param_1];
	ld.param.u32 	%r102, [_Z10blurKernelPiS_iii_param_2];
	ld.param.u32 	%r105, [_Z10blurKernelPiS_iii_param_3];
	ld.param.u32 	%r104, [_Z10blurKernelPiS_iii_param_4];
	cvta.to.global.u64 	%rd1, %rd6;
	mov.u32 	%r106, %tid.x;
	mov.u32 	%r107, %ctaid.x;
	mov.u32 	%r108, %ntid.x;
	mad.lo.s32 	%r1, %r107, %r108, %r106;
	mov.u32 	%r109, %tid.y;
	mov.u32 	%r110, %ctaid.y;
	mov.u32 	%r111, %ntid.y;
	mad.lo.s32 	%r112, %r110, %r111, %r109;
	setp.ge.s32 	%p2, %r1, %r102;
	setp.ge.s32 	%p3, %r112, %r105;
	or.pred  	%p4, %p2, %p3;
	@%p4 bra 	$L__BB0_44;
	neg.s32 	%r3, %r104;
	setp.lt.s32 	%p5, %r104, 0;
	@%p5 bra 	$L__BB0_43;
	shl.b32 	%r115, %r104, 1;
	and.b32  	%r4, %r115, 6;
	and.b32  	%r5, %r104, 1;
	sub.s32 	%r6, 3, %r104;
	and.b32  	%r116, %r115, -8;
	neg.s32 	%r7, %r116;
	sub.s32 	%r8, %r1, %r104;
	mov.b32 	%r174, 0;
	mov.u32 	%r148, %r3;
	mov.u32 	%r175, %r174;
$L__BB0_3:
	setp.lt.u32 	%p6, %r104, 4;
	add.s32 	%r117, %r148, %r112;
	setp.gt.s32 	%p7, %r117, -1;
	setp.lt.s32 	%p8, %r117, %r105;
	and.pred  	%p1, %p7, %p8;
	mul.lo.s32 	%r12, %r117, %r102;
	mov.u32 	%r184, %r3;
	@%p6 bra 	$L__BB0_23;
	add.s32 	%r151, %r8, %r12;
	mov.u32 	%r152, %r8;
	mov.u32 	%r153, %r7;
	mov.u32 	%r154, %r6;
$L__BB0_5:
	.pragma "nounroll";
	setp.gt.s32 	%p9, %r152, -1;
	setp.lt.s32 	%p10, %r152, %r102;
	and.pred  	%p11, %p9, %p10;
	and.pred  	%p12, %p1, %p11;
	mul.wide.s32 	%rd7, %r151, 4;
	add.s64 	%rd2, %rd1, %rd7;
	not.pred 	%p13, %p12;
	@%p13 bra 	$L__BB0_7;
	ld.global.u32 	%r118, [%rd2];
	add.s32 	%r175, %r118, %r175;
	add.s32 	%r174, %r174, 1;
$L__BB0_7:
	add.s32 	%r119, %r152, 1;
	setp.gt.s32 	%p14, %r119, -1;
	setp.lt.s32 	%p15, %r119, %r102;
	and.pred  	%p16, %p14, %p15;
	and.pred  	%p17, %p1, %p16;
	not.pred 	%p18, %p17;
	@%p18 bra 	$L__BB0_9;
	ld.global.u32 	%r120, [%rd2+4];
	add.s32 	%r175, %r120, %r175;
	add.s32 	%r174, %r174, 1;
$L__BB0_9:
	add.s32 	%r121, %r152, 2;
	setp.gt.s32 	%p19, %r121, -1;
	setp.lt.s32 	%p20, %r121, %r102;
	and.pred  	%p21, %p19, %p20;
	and.pred  	%p22, %p1, %p21;
	not.pred 	%p23, %p22;
	@%p23 bra 	$L__BB0_11;
	ld.global.u32 	%r122, [%rd2+8];
	add.s32 	%r175, %r122, %r175;
	add.s32 	%r174, %r174, 1;
$L__BB0_11:
	add.s32 	%r123, %r152, 3;
	setp.gt.s32 	%p24, %r123, -1;
	setp.lt.s32 	%p25, %r123, %r102;
	and.pred  	%p26, %p24, %p25;
	and.pred  	%p27, %p1, %p26;
	not.pred 	%p28, %p27;
	@%p28 bra 	$L__BB0_13;
	ld.global.u32 	%r124, [%rd2+12];
	add.s32 	%r175, %r124, %r175;
	add.s32 	%r174, %r174, 1;
$L__BB0_13:
	add.s32 	%r125, %r152, 4;
	setp.gt.s32 	%p29, %r125, -1;
	setp.lt.s32 	%p30, %r125, %r102;
	and.pred  	%p31, %p29, %p30;
	and.pred  	%p32, %p1, %p31;
	not.pred 	%p33, %p32;
	@%p33 bra 	$L__BB0_15;
	ld.global.u32 	%r126, [%rd2+16];
	add.s32 	%r175, %r126, %r175;
	add.s32 	%r174, %r174, 1;
$L__BB0_15:
	add.s32 	%r127, %r152, 5;
	setp.gt.s32 	%p34, %r127, -1;
	setp.lt.s32 	%p35, %r127, %r102;
	and.pred  	%p36, %p34, %p35;
	and.pred  	%p37, %p1, %p36;
	not.pred 	%p38, %p37;
	@%p38 bra 	$L__BB0_17;
	ld.global.u32 	%r128, [%rd2+20];
	add.s32 	%r175, %r128, %r175;
	add.s32 	%r174, %r174, 1;
$L__BB0_17:
	add.s32 	%r129, %r152, 6;
	setp.gt.s32 	%p39, %r129, -1;
	setp.lt.s32 	%p40, %r129, %r102;
	and.pred  	%p41, %p39, %p40;
	and.pred  	%p42, %p1, %p41;
	not.pred 	%p43, %p42;
	@%p43 bra 	$L__BB0_19;
	ld.global.u32 	%r130, [%rd2+24];
	add.s32 	%r175, %r130, %r175;
	add.s32 	%r174, %r174, 1;
$L__BB0_19:
	add.s32 	%r131, %r152, 7;
	setp.gt.s32 	%p44, %r131, -1;
	setp.lt.s32 	%p45, %r131, %r102;
	and.pred  	%p46, %p44, %p45;
	and.pred  	%p47, %p1, %p46;
	not.pred 	%p48, %p47;
	@%p48 bra 	$L__BB0_21;
	ld.global.u32 	%r132, [%rd2+28];
	add.s32 	%r175, %r132, %r175;
	add.s32 	%r174, %r174, 1;
$L__BB0_21:
	add.s32 	%r154, %r154, 8;
	add.s32 	%r153, %r153, 8;
	add.s32 	%r152, %r152, 8;
	add.s32 	%r151, %r151, 8;
	setp.ne.s32 	%p49, %r153, 0;
	@%p49 bra 	$L__BB0_5;
	add.s32 	%r184, %r154, -3;
$L__BB0_23:
	setp.lt.u32 	%p50, %r4, 3;
	@%p50 bra 	$L__BB0_33;
	add.s32 	%r60, %r184, %r1;
	setp.gt.s32 	%p51, %r60, -1;
	setp.lt.s32 	%p52, %r60, %r102;
	and.pred  	%p53, %p51, %p52;
	and.pred  	%p55, %p1, %p53;
	add.s32 	%r133, %r60, %r12;
	mul.wide.s32 	%rd8, %r133, 4;
	add.s64 	%rd3, %rd1, %rd8;
	not.pred 	%p56, %p55;
	@%p56 bra 	$L__BB0_26;
	ld.global.u32 	%r134, [%rd3];
	add.s32 	%r175, %r134, %r175;
	add.s32 	%r174, %r174, 1;
$L__BB0_26:
	add.s32 	%r135, %r60, 1;
	setp.gt.s32 	%p57, %r135, -1;
	setp.lt.s32 	%p58, %r135, %r102;
	and.pred  	%p59, %p57, %p58;
	and.pred  	%p60, %p1, %p59;
	not.pred 	%p61, %p60;
	@%p61 bra 	$L__BB0_28;
	ld.global.u32 	%r136, [%rd3+4];
	add.s32 	%r175, %r136, %r175;
	add.s32 	%r174, %r174, 1;
$L__BB0_28:
	add.s32 	%r137, %r60, 2;
	setp.gt.s32 	%p62, %r137, -1;
	setp.lt.s32 	%p63, %r137, %r102;
	and.pred  	%p64, %p62, %p63;
	and.pred  	%p65, %p1, %p64;
	not.pred 	%p66, %p65;
	@%p66 bra 	$L__BB0_30;
	ld.global.u32 	%r138, [%rd3+8];
	add.s32 	%r175, %r138, %r175;
	add.s32 	%r174, %r174, 1;
$L__BB0_30:
	add.s32 	%r139, %r60, 3;
	setp.gt.s32 	%p67, %r139, -1;
	setp.lt.s32 	%p68, %r139, %r102;
	and.pred  	%p69, %p67, %p68;
	and.pred  	%p70, %p1, %p69;
	not.pred 	%p71, %p70;
	@%p71 bra 	$L__BB0_32;
	ld.global.u32 	%r140, [%rd3+12];
	add.s32 	%r175, %r140, %r175;
	add.s32 	%r174, %r174, 1;
$L__BB0_32:
	add.s32 	%r184, %r184, 4;
$L__BB0_33:
	setp.eq.s32 	%p72, %r5, 0;
	@%p72 bra 	$L__BB0_39;
	add.s32 	%r81, %r184, %r1;
	setp.gt.s32 	%p73, %r81, -1;
	setp.lt.s32 	%p74, %r81, %r102;
	and.pred  	%p75, %p73, %p74;
	and.pred  	%p77, %p1, %p75;
	add.s32 	%r141, %r81, %r12;
	mul.wide.s32 	%rd9, %r141, 4;
	add.s64 	%rd4, %rd1, %rd9;
	not.pred 	%p78, %p77;
	@%p78 bra 	$L__BB0_36;
	ld.global.u32 	%r142, [%rd4];
	add.s32 	%r175, %r142, %r175;
	add.s32 	%r174, %r174, 1;
$L__BB0_36:
	add.s32 	%r143, %r81, 1;
	setp.gt.s32 	%p79, %r143, -1;
	setp.lt.s32 	%p80, %r143, %r102;
	and.pred  	%p81, %p79, %p80;
	and.pred  	%p82, %p1, %p81;
	not.pred 	%p83, %p82;
	@%p83 bra 	$L__BB0_38;
	ld.global.u32 	%r144, [%rd4+4];
	add.s32 	%r175, %r144, %r175;
	add.s32 	%r174, %r174, 1;
$L__BB0_38:
	add.s32 	%r184, %r184, 2;
$L__BB0_39:
	add.s32 	%r94, %r184, %r1;
	setp.gt.s32 	%p84, %r94, -1;
	setp.lt.s32 	%p85, %r94, %r102;
	and.pred  	%p86, %p84, %p85;
	and.pred  	%p88, %p1, %p86;
	not.pred 	%p89, %p88;
	@%p89 bra 	$L__BB0_41;
	add.s32 	%r145, %r94, %r12;
	mul.wide.s32 	%rd10, %r145, 4;
	add.s64 	%rd11, %rd1, %rd10;
	ld.global.u32 	%r146, [%rd11];
	add.s32 	%r175, %r146, %r175;
	add.s32 	%r174, %r174, 1;
$L__BB0_41:
	add.s32 	%r99, %r148, 1;
	setp.ne.s32 	%p90, %r148, %r104;
	mov.u32 	%r148, %r99;
	@%p90 bra 	$L__BB0_3;
	div.u32 	%r196, %r175, %r174;
$L__BB0_43:
	mad.lo.s32 	%r147, %r102, %r112, %r1;
	cvta.to.global.u64 	%rd12, %rd5;
	mul.wide.s32 	%rd13, %r147, 4;
	add.s64 	%rd14, %rd12, %rd13;
	st.global.u32 	[%rd14], %r196;
$L__BB0_44:
	ret;

}


// ===== COMPILED SASS (sm_100) =====

	.target	sm_100

	.elftype	@"ET_EXEC"


//--------------------- .note.nv.tkinfo           --------------------------
	.section	.note.nv.tkinfo,"",@"SHT_NOTE"
	.sectionflags	@"SHF_NOTE_NV_TKINFO"
	.tkinfo
        /*0018*/ 	.word	0x00000002
        /*0030*/ 	.string	""
        /*0030*/ 	.string	"ptxas"
        /*0030*/ 	.string	"Cuda compilation tools, release 13.0, V13.0.88"
        /*0030*/ 	.string	"Build cuda_13.0.r13.0/compiler.36424714_0"
        /*0030*/ 	.string	"-arch sm_100 -m 64 "



//--------------------- .note.nv.cuinfo           --------------------------
	.section	.note.nv.cuinfo,"",@"SHT_NOTE"
	.sectionflags	@"SHF_NOTE_NV_CUINFO"
        /*0018*/ 	.short	0x0002
        /*001a*/ 	.short	0x0064
        /*001c*/ 	.short	0x0082
	.zero		2


//--------------------- .nv.info                  --------------------------
	.section	.nv.info,"",@"SHT_CUDA_INFO"
	.align	4


	//----- nvinfo : EIATTR_REGCOUNT
	.align		4
        /*0000*/ 	.byte	0x04, 0x2f
        /*0002*/ 	.short	(.L_1 - .L_0)
	.align		4
.L_0:
        /*0004*/ 	.word	index@(_Z10blurKernelPiS_iii)
        /*0008*/ 	.word	0x00000019


	//----- nvinfo : EIATTR_FRAME_SIZE
	.align		4
.L_1:
        /*000c*/ 	.byte	0x04, 0x11
        /*000e*/ 	.short	(.L_3 - .L_2)
	.align		4
.L_2:
        /*0010*/ 	.word	index@(_Z10blurKernelPiS_iii)
        /*0014*/ 	.word	0x00000000


	//----- nvinfo : EIATTR_MIN_STACK_SIZE
	.align		4
.L_3:
        /*0018*/ 	.byte	0x04, 0x12
        /*001a*/ 	.short	(.L_5 - .L_4)
	.align		4
.L_4:
        /*001c*/ 	.word	index@(_Z10blurKernelPiS_iii)
        /*0020*/ 	.word	0x00000000
.L_5:


//--------------------- .nv.compat                --------------------------
	.section	.nv.compat,"",@"SHT_CUDA_COMPAT_INFO"
	.align	4
        /*0000*/ 	.byte	0x02, 0x09, 0x00, 0x00, 0x02, 0x02, 0x01, 0x00, 0x02, 0x05, 0x05, 0x00, 0x03, 0x07, 0x01, 0x01
        /*0010*/ 	.byte	0x02, 0x03, 0x00, 0x00, 0x02, 0x06, 0x01, 0x00, 0x04, 0x0b, 0x08, 0x00, 0x09, 0x00, 0x00, 0x00
        /*0020*/ 	.byte	0x00, 0x00, 0x00, 0x00


//--------------------- .nv.info._Z10blurKernelPiS_iii --------------------------
	.section	.nv.info._Z10blurKernelPiS_iii,"",@"SHT_CUDA_INFO"
	.sectionflags	@""
	.align	4


	//----- nvinfo : EIATTR_CUDA_API_VERSION
	.align		4
        /*0000*/ 	.byte	0x04, 0x37
        /*0002*/ 	.short	(.L_7 - .L_6)
.L_6:
        /*0004*/ 	.word	0x00000082


	//----- nvinfo : EIATTR_KPARAM_INFO
	.align		4
.L_7:
        /*0008*/ 	.byte	0x04, 0x17
        /*000a*/ 	.short	(.L_9 - .L_8)
.L_8:
        /*000c*/ 	.word	0x00000000
        /*0010*/ 	.short	0x0004
        /*0012*/ 	.short	0x0018
        /*0014*/ 	.byte	0x00, 0xf0, 0x11, 0x00


	//----- nvinfo : EIATTR_KPARAM_INFO
	.align		4
.L_9:
        /*0018*/ 	.byte	0x04, 0x17
        /*001a*/ 	.short	(.L_11 - .L_10)
.L_10:
        /*001c*/ 	.word	0x00000000
        /*0020*/ 	.short	0x0003
        /*0022*/ 	.short	0x0014
        /*0024*/ 	.byte	0x00, 0xf0, 0x11, 0x00


	//----- nvinfo : EIATTR_KPARAM_INFO
	.align		4
.L_11:
        /*0028*/ 	.byte	0x04, 0x17
        /*002a*/ 	.short	(.L_13 - .L_12)
.L_12:
        /*002c*/ 	.word	0x00000000
        /*0030*/ 	.short	0x0002
        /*0032*/ 	.short	0x0010
        /*0034*/ 	.byte	0x00, 0xf0, 0x11, 0x00


	//----- nvinfo : EIATTR_KPARAM_INFO
	.align		4
.L_13:
        /*0038*/ 	.byte	0x04, 0x17
        /*003a*/ 	.short	(.L_15 - .L_14)
.L_14:
        /*003c*/ 	.word	0x00000000
        /*0040*/ 	.short	0x0001
        /*0042*/ 	.short	0x0008
        /*0044*/ 	.byte	0x00, 0xf5, 0x21, 0x00


	//----- nvinfo : EIATTR_KPARAM_INFO
	.align		4
.L_15:
        /*0048*/ 	.byte	0x04, 0x17
        /*004a*/ 	.short	(.L_17 - .L_16)
.L_16:
        /*004c*/ 	.word	0x00000000
        /*0050*/ 	.short	0x0000
        /*0052*/ 	.short	0x0000
        /*0054*/ 	.byte	0x00, 0xf5, 0x21, 0x00


	//----- nvinfo : EIATTR_SPARSE_MMA_MASK
	.align		4
.L_17:
        /*0058*/ 	.byte	0x03, 0x50
        /*005a*/ 	.short	0x0000


	//----- nvinfo : EIATTR_MAXREG_COUNT
	.align		4
        /*005c*/ 	.byte	0x03, 0x1b
        /*005e*/ 	.short	0x00ff


	//----- nvinfo : EIATTR_MERCURY_ISA_VERSION
	.align		4
        /*0060*/ 	.byte	0x03, 0x5f
        /*0062*/ 	.short	0x0101


	//----- nvinfo : EIATTR_VRC_CTA_INIT_COUNT
	.align		4
        /*0064*/ 	.byte	0x02, 0x4a
	.zero		1
	.zero		1


	//----- nvinfo : EIATTR_EXIT_INSTR_OFFSETS
	.align		4
        /*0068*/ 	.byte	0x04, 0x1c
        /*006a*/ 	.short	(.L_19 - .L_18)


	//   ....[0]....
.L_18:
        /*006c*/ 	.word	0x000000c0


	//   ....[1]....
        /*0070*/ 	.word	0x00000ca0


	//----- nvinfo : EIATTR_CRS_STACK_SIZE
	.align		4
.L_19:
        /*0074*/ 	.byte	0x04, 0x1e
        /*0076*/ 	.short	(.L_21 - .L_20)
.L_20:
        /*0078*/ 	.word	0x00000000


	//----- nvinfo : EIATTR_CBANK_PARAM_SIZE
	.align		4
.L_21:
        /*007c*/ 	.byte	0x03, 0x19
        /*007e*/ 	.short	0x001c


	//----- nvinfo : EIATTR_PARAM_CBANK
	.align		4
        /*0080*/ 	.byte	0x04, 0x0a
        /*0082*/ 	.short	(.L_23 - .L_22)
	.align		4
.L_22:
        /*0084*/ 	.word	index@(.nv.constant0._Z10blurKernelPiS_iii)
        /*0088*/ 	.short	0x0380
        /*008a*/ 	.short	0x001c


	//----- nvinfo : EIATTR_SW_WAR
	.align		4
.L_23:
        /*008c*/ 	.byte	0x04, 0x36
        /*008e*/ 	.short	(.L_25 - .L_24)
.L_24:
        /*0090*/ 	.word	0x00000008
.L_25:


//--------------------- .nv.callgraph             --------------------------
	.section	.nv.callgraph,"",@"SHT_CUDA_CALLGRAPH"
	.align	4
	.sectionentsize	8
	.align		4
        /*0000*/ 	.word	0x00000000
	.align		4
        /*0004*/ 	.word	0xffffffff
	.align		4
        /*0008*/ 	.word	0x00000000
	.align		4
        /*000c*/ 	.word	0xfffffffe
	.align		4
        /*0010*/ 	.word	0x00000000
	.align		4
        /*0014*/ 	.word	0xfffffffd
	.align		4
        /*0018*/ 	.word	0x00000000
	.align		4
        /*001c*/ 	.word	0xfffffffc


//--------------------- .text._Z10blurKernelPiS_iii --------------------------
	.section	.text._Z10blurKernelPiS_iii,"ax",@progbits
	.align	128
        .global         _Z10blurKernelPiS_iii
        .type           _Z10blurKernelPiS_iii,@function
        .size           _Z10blurKernelPiS_iii,(.L_x_9 - _Z10blurKernelPiS_iii)
        .other          _Z10blurKernelPiS_iii,@"STO_CUDA_ENTRY STV_DEFAULT"
_Z10blurKernelPiS_iii:
.text._Z10blurKernelPiS_iii:
[----:B------:R-:W-:Y:S01]  /*0000*/  LDC R1, c[0x0][0x37c] ;  /* 0x0000df00ff017b82 */ /* 0x000fe20000000800 */
[----:B------:R-:W0:Y:S07]  /*0010*/  S2R R0, SR_TID.Y ;  /* 0x0000000000007919 */ /* 0x000e2e0000002200 */
[----:B------:R-:W1:Y:S01]  /*0020*/  LDC R2, c[0x0][0x360] ;  /* 0x0000d800ff027b82 */ /* 0x000e620000000800 */
[----:B------:R-:W2:Y:S01]  /*0030*/  LDCU.64 UR12, c[0x0][0x390] ;  /* 0x00007200ff0c77ac */ /* 0x000ea20008000a00 */
[----:B------:R-:W1:Y:S06]  /*0040*/  S2R R3, SR_TID.X ;  /* 0x0000000000037919 */ /* 0x000e6c0000002100 */
[----:B------:R-:W0:Y:S08]  /*0050*/  S2UR UR5, SR_CTAID.Y ;  /* 0x00000000000579c3 */ /* 0x000e300000002600 */
[----:B------:R-:W0:Y:S08]  /*0060*/  LDC R5, c[0x0][0x364] ;  /* 0x0000d900ff057b82 */ /* 0x000e300000000800 */
[----:B------:R-:W1:Y:S01]  /*0070*/  S2UR UR4, SR_CTAID.X ;  /* 0x00000000000479c3 */ /* 0x000e620000002500 */
[----:B0-----:R-:W-:-:S05]  /*0080*/  IMAD R0, R5, UR5, R0 ;  /* 0x0000000505007c24 */ /* 0x001fca000f8e0200 */
[----:B--2---:R-:W-:Y:S01]  /*0090*/  ISETP.GE.AND P0, PT, R0, UR13, PT ;  /* 0x0000000d00007c0c */ /* 0x004fe2000bf06270 */
[----:B-1----:R-:W-:-:S05]  /*00a0*/  IMAD R3, R2, UR4, R3 ;  /* 0x0000000402037c24 */ /* 0x002fca000f8e0203 */
[----:B------:R-:W-:-:S13]  /*00b0*/  ISETP.GE.OR P0, PT, R3, UR12, P0 ;  /* 0x0000000c03007c0c */ /* 0x000fda0008706670 */
[----:B------:R-:W-:Y:S05]  /*00c0*/  @P0 EXIT ;  /* 0x000000000000094d */ /* 0x000fea0003800000 */
[----:B------:R-:W0:Y:S01]  /*00d0*/  LDCU UR7, c[0x0][0x398] ;  /* 0x00007300ff0777ac */ /* 0x000e220008000800 */
[----:B------:R-:W1:Y:S01]  /*00e0*/  LDCU.64 UR10, c[0x0][0x358] ;  /* 0x00006b00ff0a77ac */ /* 0x000e620008000a00 */
[----:B0-----:R-:W-:-:S09]  /*00f0*/  UISETP.GE.AND UP0, UPT, UR7, URZ, UPT ;  /* 0x000000ff0700728c */ /* 0x001fd2000bf06270 */
[----:B-1----:R-:W-:Y:S05]  /*0100*/  BRA.U !UP0, `(.L_x_0) ;  /* 0x0000000908d47547 */ /* 0x002fea000b800000 */
[----:B------:R-:W-:Y:S02]  /*0110*/  USHF.L.U32 UR4, UR7, 0x1, URZ ;  /* 0x0000000107047899 */ /* 0x000fe400080006ff */
[----:B------:R-:W-:Y:S01]  /*0120*/  VIADD R4, R3, -UR7 ;  /* 0x8000000703047c36 */ /* 0x000fe20008000000 */
[----:B------:R-:W-:Y:S01]  /*0130*/  UIADD3 UR8, UPT, UPT, -UR7, URZ, URZ ;  /* 0x000000ff07087290 */ /* 0x000fe2000fffe1ff */
[----:B------:R-:W-:Y:S01]  /*0140*/  IMAD.MOV.U32 R2, RZ, RZ, RZ ;  /* 0x000000ffff027224 */ /* 0x000fe200078e00ff */
[----:B------:R-:W-:Y:S01]  /*0150*/  ULOP3.LUT UR6, UR4, 0xfffffff8, URZ, 0xc0, !UPT ;  /* 0xfffffff804067892 */ /* 0x000fe2000f8ec0ff */
[----:B------:R-:W-:Y:S01]  /*0160*/  IMAD.MOV.U32 R5, RZ, RZ, RZ ;  /* 0x000000ffff057224 */ /* 0x000fe200078e00ff */
[----:B------:R-:W-:Y:S02]  /*0170*/  ULOP3.LUT UR4, UR4, 0x6, URZ, 0xc0, !UPT ;  /* 0x0000000604047892 */ /* 0x000fe4000f8ec0ff */
[----:B------:R-:W-:Y:S02]  /*0180*/  UIADD3 UR5, UPT, UPT, -UR7, 0x3, URZ ;  /* 0x0000000307057890 */ /* 0x000fe4000fffe1ff */
[----:B------:R-:W-:-:S02]  /*0190*/  UISETP.GE.U32.AND UP1, UPT, UR4, 0x3, UPT ;  /* 0x000000030400788c */ /* 0x000fc4000bf26070 */
[----:B------:R-:W-:Y:S01]  /*01a0*/  UIADD3 UR9, UPT, UPT, -UR6, URZ, URZ ;  /* 0x000000ff06097290 */ /* 0x000fe2000fffe1ff */
[----:B------:R-:W-:-:S11]  /*01b0*/  UMOV UR4, UR8 ;  /* 0x0000000800047c82 */ /* 0x000fd60008000000 */
.L_x_7:
[----:B------:R-:W0:Y:S01]  /*01c0*/  LDCU UR7, c[0x0][0x398] ;  /* 0x00007300ff0777ac */ /* 0x000e220008000800 */
[----:B------:R-:W-:Y:S01]  /*01d0*/  VIADD R11, R0, UR4 ;  /* 0x00000004000b7c36 */ /* 0x000fe20008000000 */
[----:B------:R-:W1:Y:S01]  /*01e0*/  LDCU UR12, c[0x0][0x394] ;  /* 0x00007280ff0c77ac */ /* 0x000e620008000800 */
[----:B------:R-:W-:Y:S01]  /*01f0*/  UMOV UR6, UR4 ;  /* 0x0000000400067c82 */ /* 0x000fe20008000000 */
[----:B------:R-:W-:Y:S02]  /*0200*/  UIADD3 UR4, UPT, UPT, UR4, 0x1, URZ ;  /* 0x0000000104047890 */ /* 0x000fe4000fffe0ff */
[----:B0-----:R-:W-:Y:S02]  /*0210*/  UISETP.GE.U32.AND UP2, UPT, UR7, 0x4, UPT ;  /* 0x000000040700788c */ /* 0x001fe4000bf46070 */
[----:B------:R-:W-:Y:S01]  /*0220*/  UISETP.NE.AND UP0, UPT, UR6, UR7, UPT ;  /* 0x000000070600728c */ /* 0x000fe2000bf05270 */
[----:B-1----:R-:W-:Y:S02]  /*0230*/  ISETP.GE.AND P0, PT, R11, UR12, PT ;  /* 0x0000000c0b007c0c */ /* 0x002fe4000bf06270 */
[----:B------:R-:W-:-:S02]  /*0240*/  UMOV UR6, UR8 ;  /* 0x0000000800067c82 */ /* 0x000fc40008000000 */
[----:B------:R-:W-:Y:S02]  /*0250*/  ISETP.GT.AND P0, PT, R11, -0x1, !P0 ;  /* 0xffffffff0b00780c */ /* 0x000fe40004704270 */
[----:B------:R-:W-:Y:S11]  /*0260*/  BRA.U !UP2, `(.L_x_1) ;  /* 0x000000050a187547 */ /* 0x000ff6000b800000 */
[----:B------:R-:W0:Y:S01]  /*0270*/  LDC.64 R6, c[0x0][0x380] ;  /* 0x0000e000ff067b82 */ /* 0x000e220000000a00 */
[----:B------:R-:W1:Y:S01]  /*0280*/  LDCU UR6, c[0x0][0x390] ;  /* 0x00007200ff0677ac */ /* 0x000e620008000800 */
[----:B------:R-:W-:Y:S01]  /*0290*/  MOV R10, R4 ;  /* 0x00000004000a7202 */ /* 0x000fe20000000f00 */
[----:B------:R-:W2:Y:S01]  /*02a0*/  LDCU UR12, c[0x0][0x390] ;  /* 0x00007200ff0c77ac */ /* 0x000ea20008000800 */
[----:B------:R-:W-:Y:S01]  /*02b0*/  UMOV UR7, UR5 ;  /* 0x0000000500077c82 */ /* 0x000fe20008000000 */
[----:B-1----:R-:W-:Y:S01]  /*02c0*/  IMAD R13, R11, UR6, R4 ;  /* 0x000000060b0d7c24 */ /* 0x002fe2000f8e0204 */
[----:B------:R-:W-:-:S06]  /*02d0*/  UMOV UR6, UR9 ;  /* 0x0000000900067c82 */ /* 0x000fcc0008000000 */
.L_x_2:
[C---:B--2---:R-:W-:Y:S01]  /*02e0*/  ISETP.GE.AND P6, PT, R10.reuse, UR12, PT ;  /* 0x0000000c0a007c0c */ /* 0x044fe2000bfc6270 */
[C---:B------:R-:W-:Y:S02]  /*02f0*/  VIADD R12, R10.reuse, 0x1 ;  /* 0x000000010a0c7836 */ /* 0x040fe40000000000 */
[----:B0-----:R-:W-:Y:S01]  /*0300*/  IMAD.WIDE R8, R13, 0x4, R6 ;  /* 0x000000040d087825 */ /* 0x001fe200078e0206 */
[----:B------:R-:W-:Y:S02]  /*0310*/  ISETP.GT.AND P6, PT, R10, -0x1, !P6 ;  /* 0xffffffff0a00780c */ /* 0x000fe400077c4270 */
[C---:B------:R-:W-:Y:S02]  /*0320*/  ISETP.GE.AND P2, PT, R12.reuse, UR12, PT ;  /* 0x0000000c0c007c0c */ /* 0x040fe4000bf46270 */
[----:B------:R-:W-:Y:S02]  /*0330*/  PLOP3.LUT P6, PT, P0, P6, PT, 0x80, 0x8 ;  /* 0x000000000008781c */ /* 0x000fe400007cd070 */
[----:B------:R-:W-:-:S04]  /*0340*/  ISETP.GT.AND P2, PT, R12, -0x1, !P2 ;  /* 0xffffffff0c00780c */ /* 0x000fc80005744270 */
[----:B------:R-:W-:-:S07]  /*0350*/  PLOP3.LUT P2, PT, P0, P2, PT, 0x80, 0x8 ;  /* 0x000000000008781c */ /* 0x000fce0000745070 */
[----:B------:R-:W2:Y:S06]  /*0360*/  @P6 LDG.E R12, desc[UR10][R8.64] ;  /* 0x0000000a080c6981 */ /* 0x000eac000c1e1900 */
[----:B------:R-:W3:Y:S01]  /*0370*/  @P2 LDG.E R14, desc[UR10][R8.64+0x4] ;  /* 0x0000040a080e2981 */ /* 0x000ee2000c1e1900 */
[C---:B------:R-:W-:Y:S02]  /*0380*/  VIADD R15, R10.reuse, 0x2 ;  /* 0x000000020a0f7836 */ /* 0x040fe40000000000 */
[----:B------:R-:W-:Y:S02]  /*0390*/  VIADD R16, R10, 0x3 ;  /* 0x000000030a107836 */ /* 0x000fe40000000000 */
[----:B------:R-:W-:Y:S01]  /*03a0*/  @P6 VIADD R2, R2, 0x1 ;  /* 0x0000000102026836 */ /* 0x000fe20000000000 */
[----:B------:R-:W-:-:S02]  /*03b0*/  ISETP.GE.AND P1, PT, R15, UR12, PT ;  /* 0x0000000c0f007c0c */ /* 0x000fc4000bf26270 */
[----:B------:R-:W-:Y:S01]  /*03c0*/  ISETP.GE.AND P4, PT, R16, UR12, PT ;  /* 0x0000000c10007c0c */ /* 0x000fe2000bf86270 */
[----:B------:R-:W-:Y:S01]  /*03d0*/  @P2 VIADD R2, R2, 0x1 ;  /* 0x0000000102022836 */ /* 0x000fe20000000000 */
[----:B------:R-:W-:Y:S01]  /*03e0*/  ISETP.GT.AND P1, PT, R15, -0x1, !P1 ;  /* 0xffffffff0f00780c */ /* 0x000fe20004f24270 */
[----:B------:R-:W-:Y:S01]  /*03f0*/  VIADD R15, R10, 0x4 ;  /* 0x000000040a0f7836 */ /* 0x000fe20000000000 */
[----:B------:R-:W-:Y:S02]  /*0400*/  ISETP.GT.AND P4, PT, R16, -0x1, !P4 ;  /* 0xffffffff1000780c */ /* 0x000fe40006784270 */
[----:B------:R-:W-:Y:S02]  /*0410*/  IADD3 R16, PT, PT, R10, 0x5, RZ ;  /* 0x000000050a107810 */ /* 0x000fe40007ffe0ff */
[----:B------:R-:W-:Y:S02]  /*0420*/  ISETP.GE.AND P3, PT, R15, UR12, PT ;  /* 0x0000000c0f007c0c */ /* 0x000fe4000bf66270 */
[----:B------:R-:W-:-:S02]  /*0430*/  PLOP3.LUT P1, PT, P0, P1, PT, 0x80, 0x8 ;  /* 0x000000000008781c */ /* 0x000fc40000723070 */
[----:B------:R-:W-:Y:S02]  /*0440*/  ISETP.GE.AND P5, PT, R16, UR12, PT ;  /* 0x0000000c10007c0c */ /* 0x000fe4000bfa6270 */
[----:B------:R-:W-:Y:S01]  /*0450*/  ISETP.GT.AND P3, PT, R15, -0x1, !P3 ;  /* 0xffffffff0f00780c */ /* 0x000fe20005f64270 */
[----:B------:R-:W-:Y:S01]  /*0460*/  VIADD R15, R10, 0x7 ;  /* 0x000000070a0f7836 */ /* 0x000fe20000000000 */
[----:B------:R-:W-:Y:S02]  /*0470*/  PLOP3.LUT P4, PT, P0, P4, PT, 0x80, 0x8 ;  /* 0x000000000008781c */ /* 0x000fe40000789070 */
[----:B------:R-:W-:Y:S02]  /*0480*/  ISETP.GT.AND P5, PT, R16, -0x1, !P5 ;  /* 0xffffffff1000780c */ /* 0x000fe40006fa4270 */
[----:B------:R-:W-:Y:S02]  /*0490*/  PLOP3.LUT P3, PT, P0, P3, PT, 0x80, 0x8 ;  /* 0x000000000008781c */ /* 0x000fe40000767070 */
[----:B------:R-:W-:-:S11]  /*04a0*/  PLOP3.LUT P5, PT, P0, P5, PT, 0x80, 0x8 ;  /* 0x000000000008781c */ /* 0x000fd600007ab070 */
[----:B------:R-:W4:Y:S04]  /*04b0*/  @P3 LDG.E R16, desc[UR10][R8.64+0x10] ;  /* 0x0000100a08103981 */ /* 0x000f28000c1e1900 */
[----:B------:R-:W5:Y:S01]  /*04c0*/  @P5 LDG.E R18, desc[UR10][R8.64+0x14] ;  /* 0x0000140a08125981 */ /* 0x000f62000c1e1900 */
[----:B--2---:R-:W-:Y:S02]  /*04d0*/  @P6 IMAD.IADD R5, R5, 0x1, R12 ;  /* 0x0000000105056824 */ /* 0x004fe400078e020c */
[----:B------:R-:W-:-:S03]  /*04e0*/  VIADD R12, R10, 0x6 ;  /* 0x000000060a0c7836 */ /* 0x000fc60000000000 */
[----:B---3--:R-:W-:Y:S02]  /*04f0*/  @P2 IADD3 R5, PT, PT, R5, R14, RZ ;  /* 0x0000000e05052210 */ /* 0x008fe40007ffe0ff */
[C---:B------:R-:W-:Y:S01]  /*0500*/  ISETP.GE.AND P6, PT, R12.reuse, UR12, PT ;  /* 0x0000000c0c007c0c */ /* 0x040fe2000bfc6270 */
[----:B------:R-:W2:Y:S01]  /*0510*/  @P4 LDG.E R14, desc[UR10][R8.64+0xc] ;  /* 0x00000c0a080e4981 */ /* 0x000ea2000c1e1900 */
[C---:B------:R-:W-:Y:S02]  /*0520*/  ISETP.GE.AND P2, PT, R15.reuse, UR12, PT ;  /* 0x0000000c0f007c0c */ /* 0x040fe4000bf46270 */
[----:B------:R-:W-:Y:S02]  /*0530*/  ISETP.GT.AND P6, PT, R12, -0x1, !P6 ;  /* 0xffffffff0c00780c */ /* 0x000fe400077c4270 */
[----:B------:R-:W3:Y:S01]  /*0540*/  @P1 LDG.E R12, desc[UR10][R8.64+0x8] ;  /* 0x0000080a080c1981 */ /* 0x000ee2000c1e1900 */
[----:B------:R-:W-:Y:S02]  /*0550*/  ISETP.GT.AND P2, PT, R15, -0x1, !P2 ;  /* 0xffffffff0f00780c */ /* 0x000fe40005744270 */
[----:B------:R-:W-:-:S02]  /*0560*/  PLOP3.LUT P6, PT, P0, P6, PT, 0x80, 0x8 ;  /* 0x000000000008781c */ /* 0x000fc400007cd070 */
[----:B------:R-:W-:-:S11]  /*0570*/  PLOP3.LUT P2, PT, P0, P2, PT, 0x80, 0x8 ;  /* 0x000000000008781c */ /* 0x000fd60000745070 */
[----:B------:R-:W5:Y:S04]  /*0580*/  @P6 LDG.E R20, desc[UR10][R8.64+0x18] ;  /* 0x0000180a08146981 */ /* 0x000f68000c1e1900 */
[----:B------:R-:W5:Y:S01]  /*0590*/  @P2 LDG.E R22, desc[UR10][R8.64+0x1c] ;  /* 0x00001c0a08162981 */ /* 0x000f62000c1e1900 */
[----:B------:R-:W-:Y:S01]  /*05a0*/  @P1 VIADD R2, R2, 0x1 ;  /* 0x0000000102021836 */ /* 0x000fe20000000000 */
[----:B------:R-:W-:-:S04]  /*05b0*/  UIADD3 UR6, UPT, UPT, UR6, 0x8, URZ ;  /* 0x0000000806067890 */ /* 0x000fc8000fffe0ff */
[----:B------:R-:W-:Y:S01]  /*05c0*/  @P4 IADD3 R2, PT, PT, R2, 0x1, RZ ;  /* 0x0000000102024810 */ /* 0x000fe20007ffe0ff */
[----:B------:R-:W-:-:S04]  /*05d0*/  UISETP.NE.AND UP2, UPT, UR6, URZ, UPT ;  /* 0x000000ff0600728c */ /* 0x000fc8000bf45270 */
[----:B------:R-:W-:-:S04]  /*05e0*/  @P3 VIADD R2, R2, 0x1 ;  /* 0x0000000102023836 */ /* 0x000fc80000000000 */
[----:B------:R-:W-:-:S04]  /*05f0*/  @P5 VIADD R2, R2, 0x1 ;  /* 0x0000000102025836 */ /* 0x000fc80000000000 */
[----:B------:R-:W-:Y:S02]  /*0600*/  @P6 VIADD R2, R2, 0x1 ;  /* 0x0000000102026836 */ /* 0x000fe40000000000 */
[----:B------:R-:W-:Y:S02]  /*0610*/  VIADD R13, R13, 0x8 ;  /* 0x000000080d0d7836 */ /* 0x000fe40000000000 */
[----:B------:R-:W-:Y:S01]  /*0620*/  VIADD R10, R10, 0x8 ;  /* 0x000000080a0a7836 */ /* 0x000fe20000000000 */
[----:B------:R-:W-:Y:S01]  /*0630*/  @P2 IADD3 R2, PT, PT, R2, 0x1, RZ ;  /* 0x0000000102022810 */ /* 0x000fe20007ffe0ff */
[----:B------:R-:W-:Y:S01]  /*0640*/  UIADD3 UR7, UPT, UPT, UR7, 0x8, URZ ;  /* 0x0000000807077890 */ /* 0x000fe2000fffe0ff */
[----:B---3--:R-:W-:-:S04]  /*0650*/  @P1 IMAD.IADD R5, R5, 0x1, R12 ;  /* 0x0000000105051824 */ /* 0x008fc800078e020c */
[----:B--2---:R-:W-:-:S04]  /*0660*/  @P4 IMAD.IADD R5, R5, 0x1, R14 ;  /* 0x0000000105054824 */ /* 0x004fc800078e020e */
[----:B----4-:R-:W-:-:S04]  /*0670*/  @P3 IMAD.IADD R5, R5, 0x1, R16 ;  /* 0x0000000105053824 */ /* 0x010fc800078e0210 */
[----:B-----5:R-:W-:-:S05]  /*0680*/  @P5 IMAD.IADD R5, R5, 0x1, R18 ;  /* 0x0000000105055824 */ /* 0x020fca00078e0212 */
[----:B------:R-:W-:-:S05]  /*0690*/  @P6 IADD3 R5, PT, PT, R5, R20, RZ ;  /* 0x0000001405056210 */ /* 0x000fca0007ffe0ff */
[----:B------:R-:W-:Y:S01]  /*06a0*/  @P2 IMAD.IADD R5, R5, 0x1, R22 ;  /* 0x0000000105052824 */ /* 0x000fe200078e0216 */
[----:B------:R-:W-:Y:S06]  /*06b0*/  BRA.U UP2, `(.L_x_2) ;  /* 0xfffffffd02087547 */ /* 0x000fec000b83ffff */
[----:B------:R-:W-:-:S12]  /*06c0*/  UIADD3 UR6, UPT, UPT, UR7, -0x3, URZ ;  /* 0xfffffffd07067890 */ /* 0x000fd8000fffe0ff */
.L_x_1:
[----:B------:R-:W0:Y:S01]  /*06d0*/  LDCU UR7, c[0x0][0x398] ;  /* 0x00007300ff0777ac */ /* 0x000e220008000800 */
[----:B------:R-:W1:Y:S01]  /*06e0*/  LDCU UR12, c[0x0][0x390] ;  /* 0x00007200ff0c77ac */ /* 0x000e620008000800 */
[----:B0-----:R-:W-:Y:S01]  /*06f0*/  ULOP3.LUT UP2, URZ, UR7, 0x1, URZ, 0xc0, !UPT ;  /* 0x0000000107ff7892 */ /* 0x001fe2000f84c0ff */
[----:B-1----:R-:W-:Y:S10]  /*0700*/  BRA.U !UP1, `(.L_x_3) ;  /* 0x0000000109847547 */ /* 0x002ff4000b800000 */
[----:B------:R-:W0:Y:S01]  /*0710*/  LDCU UR7, c[0x0][0x390] ;  /* 0x00007200ff0777ac */ /* 0x000e220008000800 */
[----:B------:R-:W1:Y:S01]  /*0720*/  LDC.64 R6, c[0x0][0x380] ;  /* 0x0000e000ff067b82 */ /* 0x000e620000000a00 */
[----:B------:R-:W-:-:S04]  /*0730*/  VIADD R8, R3, UR6 ;  /* 0x0000000603087c36 */ /* 0x000fc80008000000 */
[C---:B------:R-:W-:Y:S02]  /*0740*/  VIADD R9, R8.reuse, 0x1 ;  /* 0x0000000108097836 */ /* 0x040fe40000000000 */
[C---:B------:R-:W-:Y:S02]  /*0750*/  VIADD R10, R8.reuse, 0x2 ;  /* 0x00000002080a7836 */ /* 0x040fe40000000000 */
[C---:B------:R-:W-:Y:S01]  /*0760*/  VIADD R12, R8.reuse, 0x3 ;  /* 0x00000003080c7836 */ /* 0x040fe20000000000 */
[C---:B0-----:R-:W-:Y:S02]  /*0770*/  ISETP.GE.AND P1, PT, R8.reuse, UR7, PT ;  /* 0x0000000708007c0c */ /* 0x041fe4000bf26270 */
[C---:B------:R-:W-:Y:S02]  /*0780*/  ISETP.GE.AND P2, PT, R9.reuse, UR7, PT ;  /* 0x0000000709007c0c */ /* 0x040fe4000bf46270 */
[----:B------:R-:W-:Y:S02]  /*0790*/  ISETP.GT.AND P1, PT, R8, -0x1, !P1 ;  /* 0xffffffff0800780c */ /* 0x000fe40004f24270 */
[----:B------:R-:W-:Y:S01]  /*07a0*/  ISETP.GT.AND P2, PT, R9, -0x1, !P2 ;  /* 0xffffffff0900780c */ /* 0x000fe20005744270 */
[----:B------:R-:W-:Y:S01]  /*07b0*/  IMAD R9, R11, UR7, R8 ;  /* 0x000000070b097c24 */ /* 0x000fe2000f8e0208 */
[----:B------:R-:W-:-:S02]  /*07c0*/  PLOP3.LUT P1, PT, P0, P1, PT, 0x80, 0x8 ;  /* 0x000000000008781c */ /* 0x000fc40000723070 */
[C---:B------:R-:W-:Y:S01]  /*07d0*/  ISETP.GE.AND P3, PT, R10.reuse, UR7, PT ;  /* 0x000000070a007c0c */ /* 0x040fe2000bf66270 */
[----:B-1----:R-:W-:Y:S01]  /*07e0*/  IMAD.WIDE R6, R9, 0x4, R6 ;  /* 0x0000000409067825 */ /* 0x002fe200078e0206 */
[----:B------:R-:W-:Y:S02]  /*07f0*/  PLOP3.LUT P2, PT, P0, P2, PT, 0x80, 0x8 ;  /* 0x000000000008781c */ /* 0x000fe40000745070 */
[----:B------:R-:W-:Y:S02]  /*0800*/  ISETP.GT.AND P3, PT, R10, -0x1, !P3 ;  /* 0xffffffff0a00780c */ /* 0x000fe40005f64270 */
[C---:B------:R-:W-:Y:S02]  /*0810*/  ISETP.GE.AND P4, PT, R12.reuse, UR7, PT ;  /* 0x000000070c007c0c */ /* 0x040fe4000bf86270 */
[----:B------:R-:W-:Y:S02]  /*0820*/  PLOP3.LUT P3, PT, P0, P3, PT, 0x80, 0x8 ;  /* 0x000000000008781c */ /* 0x000fe40000767070 */
[----:B------:R-:W-:Y:S01]  /*0830*/  ISETP.GT.AND P4, PT, R12, -0x1, !P4 ;  /* 0xffffffff0c00780c */ /* 0x000fe20006784270 */
[----:B------:R-:W2:Y:S03]  /*0840*/  @P1 LDG.E R8, desc[UR10][R6.64] ;  /* 0x0000000a06081981 */ /* 0x000ea6000c1e1900 */
[----:B------:R-:W-:Y:S01]  /*0850*/  PLOP3.LUT P4, PT, P0, P4, PT, 0x80, 0x8 ;  /* 0x000000000008781c */ /* 0x000fe20000789070 */
[----:B------:R-:W3:Y:S06]  /*0860*/  @P2 LDG.E R10, desc[UR10][R6.64+0x4] ;  /* 0x0000040a060a2981 */ /* 0x000eec000c1e1900 */
[----:B------:R-:W4:Y:S06]  /*0870*/  @P3 LDG.E R12, desc[UR10][R6.64+0x8] ;  /* 0x0000080a060c3981 */ /* 0x000f2c000c1e1900 */
[----:B------:R-:W5:Y:S01]  /*0880*/  @P4 LDG.E R14, desc[UR10][R6.64+0xc] ;  /* 0x00000c0a060e4981 */ /* 0x000f62000c1e1900 */
[----:B------:R-:W-:-:S05]  /*0890*/  @P1 IADD3 R2, PT, PT, R2, 0x1, RZ ;  /* 0x0000000102021810 */ /* 0x000fca0007ffe0ff */
[----:B------:R-:W-:-:S04]  /*08a0*/  @P2 VIADD R2, R2, 0x1 ;  /* 0x0000000102022836 */ /* 0x000fc80000000000 */
[----:B------:R-:W-:Y:S01]  /*08b0*/  @P3 VIADD R2, R2, 0x1 ;  /* 0x0000000102023836 */ /* 0x000fe20000000000 */
[----:B------:R-:W-:-:S03]  /*08c0*/  UIADD3 UR6, UPT, UPT, UR6, 0x4, URZ ;  /* 0x0000000406067890 */ /* 0x000fc6000fffe0ff */
[----:B------:R-:W-:Y:S02]  /*08d0*/  @P4 VIADD R2, R2, 0x1 ;  /* 0x0000000102024836 */ /* 0x000fe40000000000 */
[----:B--2---:R-:W-:-:S04]  /*08e0*/  @P1 IMAD.IADD R5, R5, 0x1, R8 ;  /* 0x0000000105051824 */ /* 0x004fc800078e0208 */
[----:B---3--:R-:W-:-:S05]  /*08f0*/  @P2 IMAD.IADD R5, R5, 0x1, R10 ;  /* 0x0000000105052824 */ /* 0x008fca00078e020a */
[----:B----4-:R-:W-:-:S05]  /*0900*/  @P3 IADD3 R5, PT, PT, R5, R12, RZ ;  /* 0x0000000c05053210 */ /* 0x010fca0007ffe0ff */
[----:B-----5:R-:W-:-:S07]  /*0910*/  @P4 IMAD.IADD R5, R5, 0x1, R14 ;  /* 0x0000000105054824 */ /* 0x020fce00078e020e */
.L_x_3:
[----:B------:R-:W-:Y:S05]  /*0920*/  BRA.U !UP2, `(.L_x_4) ;  /* 0x000000010a4c7547 */ /* 0x000fea000b800000 */
[----:B------:R-:W0:Y:S01]  /*0930*/  LDCU UR7, c[0x0][0x390] ;  /* 0x00007200ff0777ac */ /* 0x000e220008000800 */
[----:B------:R-:W1:Y:S01]  /*0940*/  LDC.64 R6, c[0x0][0x380] ;  /* 0x0000e000ff067b82 */ /* 0x000e620000000a00 */
[----:B------:R-:W-:-:S05]  /*0950*/  VIADD R8, R3, UR6 ;  /* 0x0000000603087c36 */ /* 0x000fca0008000000 */
[C---:B------:R-:W-:Y:S02]  /*0960*/  IADD3 R9, PT, PT, R8.reuse, 0x1, RZ ;  /* 0x0000000108097810 */ /* 0x040fe40007ffe0ff */
[C---:B0-----:R-:W-:Y:S02]  /*0970*/  ISETP.GE.AND P1, PT, R8.reuse, UR7, PT ;  /* 0x0000000708007c0c */ /* 0x041fe4000bf26270 */
[C---:B------:R-:W-:Y:S02]  /*0980*/  ISETP.GE.AND P2, PT, R9.reuse, UR7, PT ;  /* 0x0000000709007c0c */ /* 0x040fe4000bf46270 */
[----:B------:R-:W-:Y:S02]  /*0990*/  ISETP.GT.AND P1, PT, R8, -0x1, !P1 ;  /* 0xffffffff0800780c */ /* 0x000fe40004f24270 */
[----:B------:R-:W-:Y:S01]  /*09a0*/  ISETP.GT.AND P2, PT, R9, -0x1, !P2 ;  /* 0xffffffff0900780c */ /* 0x000fe20005744270 */
[----:B------:R-:W-:Y:S01]  /*09b0*/  IMAD R9, R11, UR7, R8 ;  /* 0x000000070b097c24 */ /* 0x000fe2000f8e0208 */
[----:B------:R-:W-:-:S02]  /*09c0*/  PLOP3.LUT P1, PT, P0, P1, PT, 0x80, 0x8 ;  /* 0x000000000008781c */ /* 0x000fc40000723070 */
[----:B------:R-:W-:Y:S01]  /*09d0*/  PLOP3.LUT P2, PT, P0, P2, PT, 0x80, 0x8 ;  /* 0x000000000008781c */ /* 0x000fe20000745070 */
[----:B-1----:R-:W-:-:S10]  /*09e0*/  IMAD.WIDE R6, R9, 0x4, R6 ;  /* 0x0000000409067825 */ /* 0x002fd400078e0206 */
[----:B------:R-:W2:Y:S04]  /*09f0*/  @P1 LDG.E R8, desc[UR10][R6.64] ;  /* 0x0000000a06081981 */ /* 0x000ea8000c1e1900 */
[----:B------:R-:W3:Y:S01]  /*0a00*/  @P2 LDG.E R10, desc[UR10][R6.64+0x4] ;  /* 0x0000040a060a2981 */ /* 0x000ee2000c1e1900 */
[----:B------:R-:W-:Y:S01]  /*0a10*/  @P1 VIADD R2, R2, 0x1 ;  /* 0x0000000102021836 */ /* 0x000fe20000000000 */
[----:B------:R-:W-:-:S03]  /*0a20*/  UIADD3 UR6, UPT, UPT, UR6, 0x2, URZ ;  /* 0x0000000206067890 */ /* 0x000fc6000fffe0ff */
[----:B------:R-:W-:Y:S02]  /*0a30*/  @P2 VIADD R2, R2, 0x1 ;  /* 0x0000000102022836 */ /* 0x000fe40000000000 */
[----:B--2---:R-:W-:-:S05]  /*0a40*/  @P1 IMAD.IADD R5, R5, 0x1, R8 ;  /* 0x0000000105051824 */ /* 0x004fca00078e0208 */
[----:B---3--:R-:W-:-:S07]  /*0a50*/  @P2 IADD3 R5, PT, PT, R5, R10, RZ ;  /* 0x0000000a05052210 */ /* 0x008fce0007ffe0ff */
.L_x_4:
[----:B------:R-:W-:Y:S01]  /*0a60*/  VIADD R8, R3, UR6 ;  /* 0x0000000603087c36 */ /* 0x000fe20008000000 */
[----:B------:R-:W-:Y:S04]  /*0a70*/  BSSY.RECONVERGENT B0, `(.L_x_5) ;  /* 0x000000b000007945 */ /* 0x000fe80003800200 */
[----:B------:R-:W-:-:S04]  /*0a80*/  ISETP.GE.AND P1, PT, R8, UR12, PT ;  /* 0x0000000c08007c0c */ /* 0x000fc8000bf26270 */
[----:B------:R-:W-:-:S04]  /*0a90*/  ISETP.GT.AND P1, PT, R8, -0x1, !P1 ;  /* 0xffffffff0800780c */ /* 0x000fc80004f24270 */
[----:B------:R-:W-:-:S13]  /*0aa0*/  PLOP3.LUT P1, PT, P0, P1, PT, 0x80, 0x8 ;  /* 0x000000000008781c */ /* 0x000fda0000723070 */
[----:B------:R-:W-:Y:S05]  /*0ab0*/  @!P1 BRA `(.L_x_6) ;  /* 0x0000000000189947 */ /* 0x000fea0003800000 */
[----:B------:R-:W0:Y:S01]  /*0ac0*/  LDC.64 R6, c[0x0][0x380] ;  /* 0x0000e000ff067b82 */ /* 0x000e220000000a00 */
[----:B------:R-:W-:-:S04]  /*0ad0*/  IMAD R11, R11, UR12, R8 ;  /* 0x0000000c0b0b7c24 */ /* 0x000fc8000f8e0208 */
[----:B0-----:R-:W-:-:S06]  /*0ae0*/  IMAD.WIDE R6, R11, 0x4, R6 ;  /* 0x000000040b067825 */ /* 0x001fcc00078e0206 */
[----:B------:R-:W2:Y:S01]  /*0af0*/  LDG.E R6, desc[UR10][R6.64] ;  /* 0x0000000a06067981 */ /* 0x000ea2000c1e1900 */
[----:B------:R-:W-:Y:S02]  /*0b00*/  VIADD R2, R2, 0x1 ;  /* 0x0000000102027836 */ /* 0x000fe40000000000 */
[----:B--2---:R-:W-:-:S07]  /*0b10*/  IMAD.IADD R5, R5, 0x1, R6 ;  /* 0x0000000105057824 */ /* 0x004fce00078e0206 */
.L_x_6:
[----:B------:R-:W-:Y:S05]  /*0b20*/  BSYNC.RECONVERGENT B0 ;  /* 0x0000000000007941 */ /* 0x000fea0003800200 */
.L_x_5:
[----:B------:R-:W-:Y:S05]  /*0b30*/  BRA.U UP0, `(.L_x_7) ;  /* 0xfffffff500a07547 */ /* 0x000fea000b83ffff */
[----:B------:R-:W0:Y:S01]  /*0b40*/  I2F.U32.RP R4, R2 ;  /* 0x0000000200047306 */ /* 0x000e220000209000 */
[----:B------:R-:W-:Y:S01]  /*0b50*/  IMAD.MOV R9, RZ, RZ, -R2 ;  /* 0x000000ffff097224 */ /* 0x000fe200078e0a02 */
[----:B------:R-:W-:-:S06]  /*0b60*/  ISETP.NE.U32.AND P2, PT, R2, RZ, PT ;  /* 0x000000ff0200720c */ /* 0x000fcc0003f45070 */
[----:B0-----:R-:W0:Y:S02]  /*0b70*/  MUFU.RCP R4, R4 ;  /* 0x0000000400047308 */ /* 0x001e240000001000 */
[----:B0-----:R-:W-:-:S06]  /*0b80*/  IADD3 R6, PT, PT, R4, 0xffffffe, RZ ;  /* 0x0ffffffe04067810 */ /* 0x001fcc0007ffe0ff */
[----:B------:R0:W1:Y:S02]  /*0b90*/  F2I.FTZ.U32.TRUNC.NTZ R7, R6 ;  /* 0x0000000600077305 */ /* 0x000064000021f000 */
[----:B0-----:R-:W-:Y:S02]  /*0ba0*/  IMAD.MOV.U32 R6, RZ, RZ, RZ ;  /* 0x000000ffff067224 */ /* 0x001fe400078e00ff */
[----:B-1----:R-:W-:-:S04]  /*0bb0*/  IMAD R9, R9, R7, RZ ;  /* 0x0000000709097224 */ /* 0x002fc800078e02ff */
[----:B------:R-:W-:-:S06]  /*0bc0*/  IMAD.HI.U32 R8, R7, R9, R6 ;  /* 0x0000000907087227 */ /* 0x000fcc00078e0006 */
[----:B------:R-:W-:-:S04]  /*0bd0*/  IMAD.HI.U32 R7, R8, R5, RZ ;  /* 0x0000000508077227 */ /* 0x000fc800078e00ff */
[----:B------:R-:W-:-:S04]  /*0be0*/  IMAD.MOV R8, RZ, RZ, -R7 ;  /* 0x000000ffff087224 */ /* 0x000fc800078e0a07 */
[----:B------:R-:W-:-:S05]  /*0bf0*/  IMAD R5, R2, R8, R5 ;  /* 0x0000000802057224 */ /* 0x000fca00078e0205 */
[----:B------:R-:W-:-:S13]  /*0c00*/  ISETP.GE.U32.AND P0, PT, R5, R2, PT ;  /* 0x000000020500720c */ /* 0x000fda0003f06070 */
[----:B------:R-:W-:Y:S01]  /*0c10*/  @P0 IADD3 R5, PT, PT, -R2, R5, RZ ;  /* 0x0000000502050210 */ /* 0x000fe20007ffe1ff */
[----:B------:R-:W-:-:S03]  /*0c20*/  @P0 VIADD R7, R7, 0x1 ;  /* 0x0000000107070836 */ /* 0x000fc60000000000 */
[----:B------:R-:W-:-:S13]  /*0c30*/  ISETP.GE.U32.AND P1, PT, R5, R2, PT ;  /* 0x000000020500720c */ /* 0x000fda0003f26070 */
[----:B------:R-:W-:Y:S01]  /*0c40*/  @P1 VIADD R7, R7, 0x1 ;  /* 0x0000000107071836 */ /* 0x000fe20000000000 */
[----:B------:R-:W-:-:S07]  /*0c50*/  @!P2 LOP3.LUT R7, RZ, R2, RZ, 0x33, !PT ;  /* 0x00000002ff07a212 */ /* 0x000fce00078e33ff */
.L_x_0:
[----:B------:R-:W0:Y:S01]  /*0c60*/  LDC.64 R4, c[0x0][0x388] ;  /* 0x0000e200ff047b82 */ /* 0x000e220000000a00 */
[----:B------:R-:W-:-:S04]  /*0c70*/  IMAD R3, R0, UR12, R3 ;  /* 0x0000000c00037c24 */ /* 0x000fc8000f8e0203 */
[----:B0-----:R-:W-:-:S05]  /*0c80*/  IMAD.WIDE R2, R3, 0x4, R4 ;  /* 0x0000000403027825 */ /* 0x001fca00078e0204 */
[----:B------:R-:W-:Y:S01]  /*0c90*/  STG.E desc[UR10][R2.64], R7 ;  /* 0x0000000702007986 */ /* 0x000fe2000c10190a */
[----:B------:R-:W-:Y:S05]  /*0ca0*/  EXIT ;  /* 0x000000000000794d */ /* 0x000fea0003800000 */
.L_x_8:
[----:B------:R-:W-:-:S00]  /*0cb0*/  BRA `(.L_x_8) ;  /* 0xfffffffc00fc7947 */ /* 0x000fc0000383ffff */
[----:B------:R-:W-:-:S00]  /*0cc0*/  NOP ;  /* 0x0000000000007918 */ /* 0x000fc00000000000 */
        /* <DEDUP_REMOVED lines=11> */
.L_x_9:


//--------------------- .nv.shared.reserved.0     --------------------------
	.section	.nv.shared.reserved.0,"aw",@nobits
	.weak		__nv_reservedSMEM_offset_0_alias
	.size		__nv_reservedSMEM_offset_0_alias, 0, 64
	.other		__nv_reservedSMEM_offset_0_alias,@"STO_CUDA_RESERVED_SHARED STV_DEFAULT"
__nv_reservedSMEM_offset_0_alias:
	.zero		0
	.zero		64


//--------------------- .nv.constant0._Z10blurKernelPiS_iii --------------------------
	.section	.nv.constant0._Z10blurKernelPiS_iii,"a",@progbits
	.sectionflags	@""
	.align	4
.nv.constant0._Z10blurKernelPiS_iii:
	.zero		924


//--------------------- SYMBOLS --------------------------

	.type		.nv.reservedSmem.offset0,@object
	.size		.nv.reservedSmem.offset0,0x4
